	.headerflags	@"EF_CUDA_TEXMODE_UNIFIED EF_CUDA_64BIT_ADDRESS EF_CUDA_ACCELERATORS EF_CUDA_SM90 EF_CUDA_VIRTUAL_SM(EF_CUDA_SM90)"
	.elftype	@"ET_EXEC"


//--------------------- .nv.info                  --------------------------
	.section	.nv.info,"",@"SHT_CUDA_INFO"
	.align	4


	//----- nvinfo : EIATTR_REGCOUNT
	.align		4
        /*0000*/ 	.byte	0x04, 0x2f
        /*0002*/ 	.short	(.L_1 - .L_0)
	.align		4
.L_0:
        /*0004*/ 	.word	index@(triton_poi_fused_add_clamp_24)
        /*0008*/ 	.word	0x00000008


	//----- nvinfo : EIATTR_MIN_STACK_SIZE
	.align		4
.L_1:
        /*000c*/ 	.byte	0x04, 0x12
        /*000e*/ 	.short	(.L_3 - .L_2)
	.align		4
.L_2:
        /*0010*/ 	.word	index@(triton_poi_fused_add_clamp_24)
        /*0014*/ 	.word	0x00000000


	//----- nvinfo : EIATTR_FRAME_SIZE
	.align		4
.L_3:
        /*0018*/ 	.byte	0x04, 0x11
        /*001a*/ 	.short	(.L_5 - .L_4)
	.align		4
.L_4:
        /*001c*/ 	.word	index@(triton_poi_fused_add_clamp_24)
        /*0020*/ 	.word	0x00000000


	//----- nvinfo : EIATTR_MIN_STACK_SIZE
	.align		4
.L_5:
        /*0024*/ 	.byte	0x04, 0x12
        /*0026*/ 	.short	(.L_7 - .L_6)
	.align		4
.L_6:
        /*0028*/ 	.word	index@(triton_poi_fused_add_clamp_24)
        /*002c*/ 	.word	0x00000000
.L_7:


//--------------------- .nv.info.triton_poi_fused_add_clamp_24 --------------------------
	.section	.nv.info.triton_poi_fused_add_clamp_24,"",@"SHT_CUDA_INFO"
	.sectionflags	@""
	.align	4


	//----- nvinfo : EIATTR_CUDA_API_VERSION
	.align		4
        /*0000*/ 	.byte	0x04, 0x37
        /*0002*/ 	.short	(.L_9 - .L_8)
.L_8:
        /*0004*/ 	.word	0x0000007c


	//----- nvinfo : EIATTR_KPARAM_INFO
	.align		4
.L_9:
        /*0008*/ 	.byte	0x04, 0x17
        /*000a*/ 	.short	(.L_11 - .L_10)
.L_10:
        /*000c*/ 	.word	0x00000000
        /*0010*/ 	.short	0x0001
        /*0012*/ 	.short	0x0008
        /*0014*/ 	.byte	0x00, 0xf0, 0x11, 0x00


	//----- nvinfo : EIATTR_KPARAM_INFO
	.align		4
.L_11:
        /*0018*/ 	.byte	0x04, 0x17
        /*001a*/ 	.short	(.L_13 - .L_12)
.L_12:
        /*001c*/ 	.word	0x00000000
        /*0020*/ 	.short	0x0000
        /*0022*/ 	.short	0x0000
        /*0024*/ 	.byte	0x00, 0xf4, 0x21, 0x00


	//----- nvinfo : EIATTR_SPARSE_MMA_MASK
	.align		4
.L_13:
        /*0028*/ 	.byte	0x03, 0x50
        /*002a*/ 	.short	0x0000


	//----- nvinfo : EIATTR_MAXREG_COUNT
	.align		4
        /*002c*/ 	.byte	0x03, 0x1b
        /*002e*/ 	.short	0x00ff


	//----- nvinfo : EIATTR_EXIT_INSTR_OFFSETS
	.align		4
        /*0030*/ 	.byte	0x04, 0x1c
        /*0032*/ 	.short	(.L_15 - .L_14)


	//   ....[0]....
.L_14:
        /*0034*/ 	.word	0x00000100


	//   ....[1]....
        /*0038*/ 	.word	0x00000130


	//----- nvinfo : EIATTR_REQNTID
	.align		4
.L_15:
        /*003c*/ 	.byte	0x04, 0x10
        /*003e*/ 	.short	(.L_17 - .L_16)
.L_16:
        /*0040*/ 	.word	0x00000020
        /*0044*/ 	.word	0x00000001
        /*0048*/ 	.word	0x00000001


	//----- nvinfo : EIATTR_CBANK_PARAM_SIZE
	.align		4
.L_17:
        /*004c*/ 	.byte	0x03, 0x19
        /*004e*/ 	.short	0x000c


	//----- nvinfo : EIATTR_PARAM_CBANK
	.align		4
        /*0050*/ 	.byte	0x04, 0x0a
        /*0052*/ 	.short	(.L_19 - .L_18)
	.align		4
.L_18:
        /*0054*/ 	.word	index@(.nv.constant0.triton_poi_fused_add_clamp_24)
        /*0058*/ 	.short	0x0210
        /*005a*/ 	.short	0x000c


	//----- nvinfo : EIATTR_SW_WAR
	.align		4
.L_19:
        /*005c*/ 	.byte	0x04, 0x36
        /*005e*/ 	.short	(.L_21 - .L_20)
.L_20:
        /*0060*/ 	.word	0x00000008
.L_21:


//--------------------- .nv.callgraph             --------------------------
	.section	.nv.callgraph,"",@"SHT_CUDA_CALLGRAPH"
	.align	4
	.sectionentsize	8
	.align		4
        /*0000*/ 	.word	0x00000000
	.align		4
        /*0004*/ 	.word	0xffffffff
	.align		4
        /*0008*/ 	.word	0x00000000
	.align		4
        /*000c*/ 	.word	0xfffffffe
	.align		4
        /*0010*/ 	.word	0x00000000
	.align		4
        /*0014*/ 	.word	0xfffffffd
	.align		4
        /*0018*/ 	.word	0x00000000
	.align		4
        /*001c*/ 	.word	0xfffffffc


//--------------------- .text.triton_poi_fused_add_clamp_24 --------------------------
	.section	.text.triton_poi_fused_add_clamp_24,"ax",@progbits
	.align	128
        .global         triton_poi_fused_add_clamp_24
        .type           triton_poi_fused_add_clamp_24,@function
        .size           triton_poi_fused_add_clamp_24,(.L_x_1 - triton_poi_fused_add_clamp_24)
        .other          triton_poi_fused_add_clamp_24,@"STO_CUDA_ENTRY STV_DEFAULT"
triton_poi_fused_add_clamp_24:
.text.triton_poi_fused_add_clamp_24:
[----:B------:R-:W0:Y:S02]  /*0000*/  LDC R1, c[0x0][0x28] ;  /* 0x00000a00ff017b82 */ /* 0x000e240000000800 */
[----:B------:R-:W1:Y:S01]  /*0010*/  S2R R2, SR_TID.X ;  /* 0x0000000000027919 */ /* 0x000e620000002100 */
[----:B------:R-:W2:Y:S01]  /*0020*/  LDC.64 R4, c[0x0][0x210] ;  /* 0x00008400ff047b82 */ /* 0x000ea20000000a00 */
[----:B------:R-:W3:Y:S01]  /*0030*/  S2R R3, SR_CTAID.X ;  /* 0x0000000000037919 */ /* 0x000ee20000002500 */
[C---:B-1----:R-:W-:Y:S02]  /*0040*/  LOP3.LUT R0, R2.reuse, 0x7, RZ, 0xc0, !PT ;  /* 0x0000000702007812 */ /* 0x042fe400078ec0ff */
[----:B------:R-:W-:-:S03]  /*0050*/  LOP3.LUT P0, RZ, R2, 0x18, RZ, 0xc0, !PT ;  /* 0x0000001802ff7812 */ /* 0x000fc6000780c0ff */
[----:B---3--:R-:W-:-:S04]  /*0060*/  IMAD R3, R3, 0x8, R0 ;  /* 0x0000000803037824 */ /* 0x008fc800078e0200 */
[C---:B--2---:R-:W-:Y:S01]  /*0070*/  IMAD.WIDE R4, R3.reuse, 0x8, R4 ;  /* 0x0000000803047825 */ /* 0x044fe200078e0204 */
[----:B------:R-:W-:Y:S02]  /*0080*/  I2FP.F32.S32 R0, R3 ;  /* 0x0000000300007245 */ /* 0x000fe40000201400 */
[----:B------:R-:W-:-:S03]  /*0090*/  ISETP.LT.AND P0, PT, R3, 0x8, !P0 ;  /* 0x000000080300780c */ /* 0x000fc60004701270 */
[----:B------:R-:W-:-:S05]  /*00a0*/  FMUL R0, R0, 2.1428570747375488281 ;  /* 0x4009249200007820 */ /* 0x000fca0000400000 */
[----:B------:R-:W-:-:S06]  /*00b0*/  FMNMX R0, RZ, R0, !PT ;  /* 0x00000000ff007209 */ /* 0x000fcc0007800000 */
[----:B------:R-:W1:Y:S02]  /*00c0*/  F2I.TRUNC.NTZ R0, R0 ;  /* 0x0000000000007305 */ /* 0x000e64000020f100 */
[----:B-1----:R-:W-:-:S05]  /*00d0*/  VIMNMX R2, R0, 0xe, PT ;  /* 0x0000000e00027848 */ /* 0x002fca0003fe0100 */
[----:B------:R-:W-:-:S05]  /*00e0*/  VIADD R2, R2, 0x1 ;  /* 0x0000000102027836 */ /* 0x000fca0000000000 */
[----:B------:R-:W-:Y:S01]  /*00f0*/  SHF.R.S32.HI R3, RZ, 0x1f, R2 ;  /* 0x0000001fff037819 */ /* 0x000fe20000011402 */
[----:B------:R-:W-:Y:S06]  /*0100*/  @!P0 EXIT ;  /* 0x000000000000894d */ /* 0x000fec0003800000 */
[----:B------:R-:W-:Y:S02]  /*0110*/  ULDC.64 UR4, c[0x0][0x208] ;  /* 0x0000820000047ab9 */ /* 0x000fe40000000a00 */
[----:B------:R-:W-:Y:S01]  /*0120*/  STG.E.64 desc[UR4][R4.64], R2 ;  /* 0x0000000204007986 */ /* 0x000fe2000c101b04 */
[----:B------:R-:W-:Y:S05]  /*0130*/  EXIT ;  /* 0x000000000000794d */ /* 0x000fea0003800000 */
.L_x_0:
[----:B------:R-:W-:-:S00]  /*0140*/  BRA `(.L_x_0) ;  /* 0xfffffffc00fc7947 */ /* 0x000fc0000383ffff */
[----:B------:R-:W-:-:S00]  /*0150*/  NOP ;  /* 0x0000000000007918 */ /* 0x000fc00000000000 */
        /* <DEDUP_REMOVED lines=10> */
.L_x_1:


//--------------------- .nv.constant0.triton_poi_fused_add_clamp_24 --------------------------
	.section	.nv.constant0.triton_poi_fused_add_clamp_24,"a",@progbits
	.sectionflags	@""
	.align	4
.nv.constant0.triton_poi_fused_add_clamp_24:
	.zero		540
